	.headerflags	@"EF_CUDA_TEXMODE_UNIFIED EF_CUDA_64BIT_ADDRESS EF_CUDA_SM86 EF_CUDA_VIRTUAL_SM(EF_CUDA_SM86)"
	.elftype	@"ET_EXEC"


//--------------------- .nv.info                  --------------------------
	.section	.nv.info,"",@"SHT_CUDA_INFO"
	.align	4


	//----- nvinfo : EIATTR_REGCOUNT
	.align		4
        /*0000*/ 	.byte	0x04, 0x2f
        /*0002*/ 	.short	(.L_1 - .L_0)
	.align		4
.L_0:
        /*0004*/ 	.word	index@(triton_poi_fused__to_copy_1)
        /*0008*/ 	.word	0x00000008


	//----- nvinfo : EIATTR_MIN_STACK_SIZE
	.align		4
.L_1:
        /*000c*/ 	.byte	0x04, 0x12
        /*000e*/ 	.short	(.L_3 - .L_2)
	.align		4
.L_2:
        /*0010*/ 	.word	index@(triton_poi_fused__to_copy_1)
        /*0014*/ 	.word	0x00000000


	//----- nvinfo : EIATTR_FRAME_SIZE
	.align		4
.L_3:
        /*0018*/ 	.byte	0x04, 0x11
        /*001a*/ 	.short	(.L_5 - .L_4)
	.align		4
.L_4:
        /*001c*/ 	.word	index@(triton_poi_fused__to_copy_1)
        /*0020*/ 	.word	0x00000000


	//----- nvinfo : EIATTR_MIN_STACK_SIZE
	.align		4
.L_5:
        /*0024*/ 	.byte	0x04, 0x12
        /*0026*/ 	.short	(.L_7 - .L_6)
	.align		4
.L_6:
        /*0028*/ 	.word	index@(triton_poi_fused__to_copy_1)
        /*002c*/ 	.word	0x00000000
.L_7:


//--------------------- .nv.info.triton_poi_fused__to_copy_1 --------------------------
	.section	.nv.info.triton_poi_fused__to_copy_1,"",@"SHT_CUDA_INFO"
	.sectionflags	@""
	.align	4


	//----- nvinfo : EIATTR_CUDA_API_VERSION
	.align		4
        /*0000*/ 	.byte	0x04, 0x37
        /*0002*/ 	.short	(.L_9 - .L_8)
.L_8:
        /*0004*/ 	.word	0x0000007c


	//----- nvinfo : EIATTR_SW2861232_WAR
	.align		4
.L_9:
        /*0008*/ 	.byte	0x01, 0x35
	.zero		2


	//----- nvinfo : EIATTR_PARAM_CBANK
	.align		4
        /*000c*/ 	.byte	0x04, 0x0a
        /*000e*/ 	.short	(.L_11 - .L_10)
	.align		4
.L_10:
        /*0010*/ 	.word	index@(.nv.constant0.triton_poi_fused__to_copy_1)
        /*0014*/ 	.short	0x0160
        /*0016*/ 	.short	0x0020


	//----- nvinfo : EIATTR_CBANK_PARAM_SIZE
	.align		4
.L_11:
        /*0018*/ 	.byte	0x03, 0x19
        /*001a*/ 	.short	0x0020


	//----- nvinfo : EIATTR_KPARAM_INFO
	.align		4
        /*001c*/ 	.byte	0x04, 0x17
        /*001e*/ 	.short	(.L_13 - .L_12)
.L_12:
        /*0020*/ 	.word	0x00000000
        /*0024*/ 	.short	0x0003
        /*0026*/ 	.short	0x0018
        /*0028*/ 	.byte	0x00, 0xf4, 0x21, 0x00


	//----- nvinfo : EIATTR_KPARAM_INFO
	.align		4
.L_13:
        /*002c*/ 	.byte	0x04, 0x17
        /*002e*/ 	.short	(.L_15 - .L_14)
.L_14:
        /*0030*/ 	.word	0x00000000
        /*0034*/ 	.short	0x0002
        /*0036*/ 	.short	0x0010
        /*0038*/ 	.byte	0x00, 0xf0, 0x11, 0x00


	//----- nvinfo : EIATTR_KPARAM_INFO
	.align		4
.L_15:
        /*003c*/ 	.byte	0x04, 0x17
        /*003e*/ 	.short	(.L_17 - .L_16)
.L_16:
        /*0040*/ 	.word	0x00000000
        /*0044*/ 	.short	0x0001
        /*0046*/ 	.short	0x0008
        /*0048*/ 	.byte	0x00, 0xf4, 0x21, 0x00


	//----- nvinfo : EIATTR_KPARAM_INFO
	.align		4
.L_17:
        /*004c*/ 	.byte	0x04, 0x17
        /*004e*/ 	.short	(.L_19 - .L_18)
.L_18:
        /*0050*/ 	.word	0x00000000
        /*0054*/ 	.short	0x0000
        /*0056*/ 	.short	0x0000
        /*0058*/ 	.byte	0x00, 0xf4, 0x21, 0x00


	//----- nvinfo : EIATTR_MAXREG_COUNT
	.align		4
.L_19:
        /*005c*/ 	.byte	0x03, 0x1b
        /*005e*/ 	.short	0x00ff


	//----- nvinfo : EIATTR_EXIT_INSTR_OFFSETS
	.align		4
        /*0060*/ 	.byte	0x04, 0x1c
        /*0062*/ 	.short	(.L_21 - .L_20)


	//   ....[0]....
.L_20:
        /*0064*/ 	.word	0x00000120


	//   ....[1]....
        /*0068*/ 	.word	0x00000140


	//----- nvinfo : EIATTR_REQNTID
	.align		4
.L_21:
        /*006c*/ 	.byte	0x04, 0x10
        /*006e*/ 	.short	(.L_23 - .L_22)
.L_22:
        /*0070*/ 	.word	0x00000080
        /*0074*/ 	.word	0x00000001
        /*0078*/ 	.word	0x00000001


	//----- nvinfo : EIATTR_CRS_STACK_SIZE
	.align		4
.L_23:
        /*007c*/ 	.byte	0x04, 0x1e
        /*007e*/ 	.short	(.L_25 - .L_24)
.L_24:
        /*0080*/ 	.word	0x00000000
.L_25:


//--------------------- .nv.callgraph             --------------------------
	.section	.nv.callgraph,"",@"SHT_CUDA_CALLGRAPH"
	.align	4
	.sectionentsize	8
	.align		4
        /*0000*/ 	.word	0x00000000
	.align		4
        /*0004*/ 	.word	0xffffffff
	.align		4
        /*0008*/ 	.word	0x00000000
	.align		4
        /*000c*/ 	.word	0xfffffffe
	.align		4
        /*0010*/ 	.word	0x00000000
	.align		4
        /*0014*/ 	.word	0xfffffffd
	.align		4
        /*0018*/ 	.word	0x00000000
	.align		4
        /*001c*/ 	.word	0xfffffffc


//--------------------- .nv.rel.action            --------------------------
	.section	.nv.rel.action,"",@"SHT_CUDA_RELOCINFO"
	.align	8
	.sectionentsize	8
        /*0000*/ 	.byte	0x73, 0x00, 0x00, 0x00, 0x00, 0x00, 0x00, 0x00, 0x00, 0x00, 0x00, 0x11, 0x25, 0x00, 0x05, 0x36


//--------------------- .nv.constant0.triton_poi_fused__to_copy_1 --------------------------
	.section	.nv.constant0.triton_poi_fused__to_copy_1,"a",@progbits
	.sectionflags	@""
	.align	4
.nv.constant0.triton_poi_fused__to_copy_1:
	.zero		384


//--------------------- .text.triton_poi_fused__to_copy_1 --------------------------
	.section	.text.triton_poi_fused__to_copy_1,"ax",@progbits
	.sectioninfo	@"SHI_REGISTERS=8"
	.align	128
        .global         triton_poi_fused__to_copy_1
        .type           triton_poi_fused__to_copy_1,@function
        .size           triton_poi_fused__to_copy_1,(.L_x_3 - triton_poi_fused__to_copy_1)
        .other          triton_poi_fused__to_copy_1,@"STO_CUDA_ENTRY STV_DEFAULT"
triton_poi_fused__to_copy_1:
.text.triton_poi_fused__to_copy_1:
[----:B------:R-:W-:Y:S02]  /*0000*/  IMAD.MOV.U32 R1, RZ, RZ, c[0x0][0x28] ;  /* 0x00000a00ff017624 */ /* 0x000fe400078e00ff */
[----:B------:R-:W0:Y:S01]  /*0010*/  S2R R0, SR_TID.X ;  /* 0x0000000000007919 */ /* 0x000e220000002100 */
[----:B------:R-:W-:Y:S01]  /*0020*/  MOV R5, 0x2 ;  /* 0x0000000200057802 */ /* 0x000fe20000000f00 */
[----:B------:R-:W-:Y:S01]  /*0030*/  ULDC.64 UR4, c[0x0][0x118] ;  /* 0x0000460000047ab9 */ /* 0x000fe20000000a00 */
[----:B------:R-:W-:Y:S01]  /*0040*/  BSSY B0, `(.L_x_0) ;  /* 0x000000c000007945 */ /* 0x000fe20003800000 */
[----:B------:R-:W1:Y:S01]  /*0050*/  S2R R3, SR_CTAID.X ;  /* 0x0000000000037919 */ /* 0x000e620000002500 */
[----:B0-----:R-:W-:-:S04]  /*0060*/  SHF.L.U32 R0, R0, 0x1, RZ ;  /* 0x0000000100007819 */ /* 0x001fc800000006ff */
[----:B------:R-:W-:-:S05]  /*0070*/  LOP3.LUT R0, R0, 0xfe, RZ, 0xc0, !PT ;  /* 0x000000fe00007812 */ /* 0x000fca00078ec0ff */
[----:B-1----:R-:W-:Y:S02]  /*0080*/  IMAD R0, R3, 0x100, R0 ;  /* 0x0000010003007824 */ /* 0x002fe400078e0200 */
[----:B------:R-:W-:Y:S02]  /*0090*/  CS2R R2, SRZ ;  /* 0x0000000000027805 */ /* 0x000fe4000001ff00 */
[C---:B------:R-:W-:Y:S01]  /*00a0*/  IMAD.WIDE R4, R0.reuse, R5, c[0x0][0x168] ;  /* 0x00005a0000047625 */ /* 0x040fe200078e0205 */
[----:B------:R-:W-:-:S13]  /*00b0*/  ISETP.GE.AND P0, PT, R0, 0x1b00, PT ;  /* 0x00001b000000780c */ /* 0x000fda0003f06270 */
[----:B------:R-:W-:Y:S05]  /*00c0*/  @P0 BRA `(.L_x_1) ;  /* 0x0000003000000947 */ /* 0x000fea0003800000 */
[----:B------:R-:W-:-:S04]  /*00d0*/  IMAD.MOV.U32 R3, RZ, RZ, 0x4 ;  /* 0x00000004ff037424 */ /* 0x000fc800078e00ff */
[----:B------:R-:W-:-:S06]  /*00e0*/  IMAD.WIDE R2, R0, R3, c[0x0][0x160] ;  /* 0x0000580000027625 */ /* 0x000fcc00078e0203 */
[----:B------:R-:W5:Y:S02]  /*00f0*/  LDG.E.64 R2, [R2.64] ;  /* 0x0000000402027981 */ /* 0x000f64000c1e1b00 */
.L_x_1:
[----:B------:R-:W-:Y:S05]  /*0100*/  BSYNC B0 ;  /* 0x0000000000007941 */ /* 0x000fea0003800000 */
.L_x_0:
[----:B-----5:R-:W-:Y:S01]  /*0110*/  F2FP.BF16.PACK_AB R3, R3, R2 ;  /* 0x000000020303723e */ /* 0x020fe200000010ff */
[----:B------:R-:W-:Y:S06]  /*0120*/  @P0 EXIT ;  /* 0x000000000000094d */ /* 0x000fec0003800000 */
[----:B------:R-:W-:Y:S01]  /*0130*/  STG.E [R4.64], R3 ;  /* 0x0000000304007986 */ /* 0x000fe2000c101904 */
[----:B------:R-:W-:Y:S05]  /*0140*/  EXIT ;  /* 0x000000000000794d */ /* 0x000fea0003800000 */
.L_x_2:
[----:B------:R-:W-:-:S00]  /*0150*/  BRA `(.L_x_2) ;  /* 0xfffffff000007947 */ /* 0x000fc0000383ffff */
[----:B------:R-:W-:-:S00]  /*0160*/  NOP ;  /* 0x0000000000007918 */ /* 0x000fc00000000000 */
        /* <DEDUP_REMOVED lines=9> */
.L_x_3:
